//
// Generated by NVIDIA NVVM Compiler
//
// Compiler Build ID: CL-36424714
// Cuda compilation tools, release 13.0, V13.0.88
// Based on NVVM 20.0.0
//

.version 9.0
.target sm_100
.address_size 64

	// .globl	_Z6MatAddPA3_fS0_Pf

.visible .entry _Z6MatAddPA3_fS0_Pf(
	.param .u64 .ptr .align 1 _Z6MatAddPA3_fS0_Pf_param_0,
	.param .u64 .ptr .align 1 _Z6MatAddPA3_fS0_Pf_param_1,
	.param .u64 .ptr .align 1 _Z6MatAddPA3_fS0_Pf_param_2
)
{
	.reg .pred 	%p<2>;
	.reg .b32 	%r<10>;
	.reg .b32 	%f<5>;
	.reg .b64 	%rd<13>;

	ld.param.u64 	%rd1, [_Z6MatAddPA3_fS0_Pf_param_0];
	ld.param.u64 	%rd2, [_Z6MatAddPA3_fS0_Pf_param_1];
	ld.param.u64 	%rd3, [_Z6MatAddPA3_fS0_Pf_param_2];
	mov.u32 	%r2, %tid.x;
	mov.u32 	%r3, %ctaid.x;
	mov.u32 	%r4, %ntid.x;
	mad.lo.s32 	%r1, %r3, %r4, %r2;
	setp.gt.s32 	%p1, %r1, 5;
	@%p1 bra 	$L__BB0_2;
	cvta.to.global.u64 	%rd4, %rd1;
	cvta.to.global.u64 	%rd5, %rd2;
	cvta.to.global.u64 	%rd6, %rd3;
	mul.hi.s32 	%r5, %r1, 1431655766;
	shr.u32 	%r6, %r5, 31;
	add.s32 	%r7, %r5, %r6;
	mul.lo.s32 	%r8, %r7, 3;
	sub.s32 	%r9, %r1, %r8;
	mul.wide.s32 	%rd7, %r7, 12;
	add.s64 	%rd8, %rd4, %rd7;
	mul.wide.s32 	%rd9, %r9, 4;
	add.s64 	%rd10, %rd8, %rd9;
	ld.global.f32 	%f1, [%rd10];
	add.s64 	%rd11, %rd5, %rd7;
	add.s64 	%rd12, %rd11, %rd9;
	ld.global.f32 	%f2, [%rd12];
	mul.f32 	%f3, %f1, %f2;
	atom.global.add.f32 	%f4, [%rd6], %f3;
$L__BB0_2:
	ret;

}


// ===== COMPILED SASS (sm_100) =====

	.target	sm_100

	.elftype	@"ET_EXEC"


//--------------------- .note.nv.tkinfo           --------------------------
	.section	.note.nv.tkinfo,"",@"SHT_NOTE"
	.sectionflags	@"SHF_NOTE_NV_TKINFO"
	.tkinfo
        /*0018*/ 	.word	0x00000002
        /*0030*/ 	.string	""
        /*0030*/ 	.string	"ptxas"
        /*0030*/ 	.string	"Cuda compilation tools, release 13.0, V13.0.88"
        /*0030*/ 	.string	"Build cuda_13.0.r13.0/compiler.36424714_0"
        /*0030*/ 	.string	"-arch sm_100 -m 64 "



//--------------------- .note.nv.cuinfo           --------------------------
	.section	.note.nv.cuinfo,"",@"SHT_NOTE"
	.sectionflags	@"SHF_NOTE_NV_CUINFO"
        /*0018*/ 	.short	0x0002
        /*001a*/ 	.short	0x0064
        /*001c*/ 	.short	0x0082
	.zero		2


//--------------------- .nv.info                  --------------------------
	.section	.nv.info,"",@"SHT_CUDA_INFO"
	.align	4


	//----- nvinfo : EIATTR_REGCOUNT
	.align		4
        /*0000*/ 	.byte	0x04, 0x2f
        /*0002*/ 	.short	(.L_1 - .L_0)
	.align		4
.L_0:
        /*0004*/ 	.word	index@(_Z6MatAddPA3_fS0_Pf)
        /*0008*/ 	.word	0x0000000c


	//----- nvinfo : EIATTR_FRAME_SIZE
	.align		4
.L_1:
        /*000c*/ 	.byte	0x04, 0x11
        /*000e*/ 	.short	(.L_3 - .L_2)
	.align		4
.L_2:
        /*0010*/ 	.word	index@(_Z6MatAddPA3_fS0_Pf)
        /*0014*/ 	.word	0x00000000


	//----- nvinfo : EIATTR_MIN_STACK_SIZE
	.align		4
.L_3:
        /*0018*/ 	.byte	0x04, 0x12
        /*001a*/ 	.short	(.L_5 - .L_4)
	.align		4
.L_4:
        /*001c*/ 	.word	index@(_Z6MatAddPA3_fS0_Pf)
        /*0020*/ 	.word	0x00000000
.L_5:


//--------------------- .nv.compat                --------------------------
	.section	.nv.compat,"",@"SHT_CUDA_COMPAT_INFO"
	.align	4
        /*0000*/ 	.byte	0x02, 0x09, 0x00, 0x00, 0x02, 0x02, 0x01, 0x00, 0x02, 0x05, 0x05, 0x00, 0x03, 0x07, 0x01, 0x01
        /*0010*/ 	.byte	0x02, 0x03, 0x00, 0x00, 0x02, 0x06, 0x01, 0x00, 0x04, 0x0b, 0x08, 0x00, 0x09, 0x00, 0x00, 0x00
        /*0020*/ 	.byte	0x00, 0x00, 0x00, 0x00


//--------------------- .nv.info._Z6MatAddPA3_fS0_Pf --------------------------
	.section	.nv.info._Z6MatAddPA3_fS0_Pf,"",@"SHT_CUDA_INFO"
	.sectionflags	@""
	.align	4


	//----- nvinfo : EIATTR_CUDA_API_VERSION
	.align		4
        /*0000*/ 	.byte	0x04, 0x37
        /*0002*/ 	.short	(.L_7 - .L_6)
.L_6:
        /*0004*/ 	.word	0x00000082


	//----- nvinfo : EIATTR_KPARAM_INFO
	.align		4
.L_7:
        /*0008*/ 	.byte	0x04, 0x17
        /*000a*/ 	.short	(.L_9 - .L_8)
.L_8:
        /*000c*/ 	.word	0x00000000
        /*0010*/ 	.short	0x0002
        /*0012*/ 	.short	0x0010
        /*0014*/ 	.byte	0x00, 0xf5, 0x21, 0x00


	//----- nvinfo : EIATTR_KPARAM_INFO
	.align		4
.L_9:
        /*0018*/ 	.byte	0x04, 0x17
        /*001a*/ 	.short	(.L_11 - .L_10)
.L_10:
        /*001c*/ 	.word	0x00000000
        /*0020*/ 	.short	0x0001
        /*0022*/ 	.short	0x0008
        /*0024*/ 	.byte	0x00, 0xf5, 0x21, 0x00


	//----- nvinfo : EIATTR_KPARAM_INFO
	.align		4
.L_11:
        /*0028*/ 	.byte	0x04, 0x17
        /*002a*/ 	.short	(.L_13 - .L_12)
.L_12:
        /*002c*/ 	.word	0x00000000
        /*0030*/ 	.short	0x0000
        /*0032*/ 	.short	0x0000
        /*0034*/ 	.byte	0x00, 0xf5, 0x21, 0x00


	//----- nvinfo : EIATTR_SPARSE_MMA_MASK
	.align		4
.L_13:
        /*0038*/ 	.byte	0x03, 0x50
        /*003a*/ 	.short	0x0000


	//----- nvinfo : EIATTR_MAXREG_COUNT
	.align		4
        /*003c*/ 	.byte	0x03, 0x1b
        /*003e*/ 	.short	0x00ff


	//----- nvinfo : EIATTR_MERCURY_ISA_VERSION
	.align		4
        /*0040*/ 	.byte	0x03, 0x5f
        /*0042*/ 	.short	0x0101


	//----- nvinfo : EIATTR_VRC_CTA_INIT_COUNT
	.align		4
        /*0044*/ 	.byte	0x02, 0x4a
	.zero		1
	.zero		1


	//----- nvinfo : EIATTR_EXIT_INSTR_OFFSETS
	.align		4
        /*0048*/ 	.byte	0x04, 0x1c
        /*004a*/ 	.short	(.L_15 - .L_14)


	//   ....[0]....
.L_14:
        /*004c*/ 	.word	0x00000060


	//   ....[1]....
        /*0050*/ 	.word	0x00000160


	//----- nvinfo : EIATTR_CBANK_PARAM_SIZE
	.align		4
.L_15:
        /*0054*/ 	.byte	0x03, 0x19
        /*0056*/ 	.short	0x0018


	//----- nvinfo : EIATTR_PARAM_CBANK
	.align		4
        /*0058*/ 	.byte	0x04, 0x0a
        /*005a*/ 	.short	(.L_17 - .L_16)
	.align		4
.L_16:
        /*005c*/ 	.word	index@(.nv.constant0._Z6MatAddPA3_fS0_Pf)
        /*0060*/ 	.short	0x0380
        /*0062*/ 	.short	0x0018


	//----- nvinfo : EIATTR_SW_WAR
	.align		4
.L_17:
        /*0064*/ 	.byte	0x04, 0x36
        /*0066*/ 	.short	(.L_19 - .L_18)
.L_18:
        /*0068*/ 	.word	0x00000008
.L_19:


//--------------------- .nv.callgraph             --------------------------
	.section	.nv.callgraph,"",@"SHT_CUDA_CALLGRAPH"
	.align	4
	.sectionentsize	8
	.align		4
        /*0000*/ 	.word	0x00000000
	.align		4
        /*0004*/ 	.word	0xffffffff
	.align		4
        /*0008*/ 	.word	0x00000000
	.align		4
        /*000c*/ 	.word	0xfffffffe
	.align		4
        /*0010*/ 	.word	0x00000000
	.align		4
        /*0014*/ 	.word	0xfffffffd
	.align		4
        /*0018*/ 	.word	0x00000000
	.align		4
        /*001c*/ 	.word	0xfffffffc


//--------------------- .text._Z6MatAddPA3_fS0_Pf --------------------------
	.section	.text._Z6MatAddPA3_fS0_Pf,"ax",@progbits
	.align	128
        .global         _Z6MatAddPA3_fS0_Pf
        .type           _Z6MatAddPA3_fS0_Pf,@function
        .size           _Z6MatAddPA3_fS0_Pf,(.L_x_1 - _Z6MatAddPA3_fS0_Pf)
        .other          _Z6MatAddPA3_fS0_Pf,@"STO_CUDA_ENTRY STV_DEFAULT"
_Z6MatAddPA3_fS0_Pf:
.text._Z6MatAddPA3_fS0_Pf:
[----:B------:R-:W-:Y:S01]  /*0000*/  LDC R1, c[0x0][0x37c] ;  /* 0x0000df00ff017b82 */ /* 0x000fe20000000800 */
[----:B------:R-:W0:Y:S07]  /*0010*/  S2R R0, SR_TID.X ;  /* 0x0000000000007919 */ /* 0x000e2e0000002100 */
[----:B------:R-:W0:Y:S08]  /*0020*/  S2UR UR4, SR_CTAID.X ;  /* 0x00000000000479c3 */ /* 0x000e300000002500 */
[----:B------:R-:W0:Y:S02]  /*0030*/  LDC R3, c[0x0][0x360] ;  /* 0x0000d800ff037b82 */ /* 0x000e240000000800 */
[----:B0-----:R-:W-:-:S05]  /*0040*/  IMAD R0, R3, UR4, R0 ;  /* 0x0000000403007c24 */ /* 0x001fca000f8e0200 */
[----:B------:R-:W-:-:S13]  /*0050*/  ISETP.GT.AND P0, PT, R0, 0x5, PT ;  /* 0x000000050000780c */ /* 0x000fda0003f04270 */
[----:B------:R-:W-:Y:S05]  /*0060*/  @P0 EXIT ;  /* 0x000000000000094d */ /* 0x000fea0003800000 */
[----:B------:R-:W0:Y:S01]  /*0070*/  LDC.64 R2, c[0x0][0x380] ;  /* 0x0000e000ff027b82 */ /* 0x000e220000000a00 */
[----:B------:R-:W-:Y:S01]  /*0080*/  IMAD.HI R6, R0, 0x55555556, RZ ;  /* 0x5555555600067827 */ /* 0x000fe200078e02ff */
[----:B------:R-:W1:Y:S04]  /*0090*/  LDCU.64 UR4, c[0x0][0x358] ;  /* 0x00006b00ff0477ac */ /* 0x000e680008000a00 */
[----:B------:R-:W-:Y:S02]  /*00a0*/  LEA.HI R7, R6, R6, RZ, 0x1 ;  /* 0x0000000606077211 */ /* 0x000fe400078f08ff */
[----:B------:R-:W2:Y:S03]  /*00b0*/  LDC.64 R4, c[0x0][0x388] ;  /* 0x0000e200ff047b82 */ /* 0x000ea60000000a00 */
[----:B0-----:R-:W-:-:S04]  /*00c0*/  IMAD.WIDE R2, R7, 0xc, R2 ;  /* 0x0000000c07027825 */ /* 0x001fc800078e0202 */
[----:B--2---:R-:W-:-:S04]  /*00d0*/  IMAD.WIDE R4, R7, 0xc, R4 ;  /* 0x0000000c07047825 */ /* 0x004fc800078e0204 */
[----:B------:R-:W-:-:S04]  /*00e0*/  IMAD R7, R7, -0x3, R0 ;  /* 0xfffffffd07077824 */ /* 0x000fc800078e0200 */
[----:B------:R-:W-:-:S04]  /*00f0*/  IMAD.WIDE R2, R7, 0x4, R2 ;  /* 0x0000000407027825 */ /* 0x000fc800078e0202 */
[----:B------:R-:W-:Y:S02]  /*0100*/  IMAD.WIDE R4, R7, 0x4, R4 ;  /* 0x0000000407047825 */ /* 0x000fe400078e0204 */
[----:B-1----:R-:W2:Y:S04]  /*0110*/  LDG.E R2, desc[UR4][R2.64] ;  /* 0x0000000402027981 */ /* 0x002ea8000c1e1900 */
[----:B------:R-:W2:Y:S01]  /*0120*/  LDG.E R5, desc[UR4][R4.64] ;  /* 0x0000000404057981 */ /* 0x000ea2000c1e1900 */
[----:B------:R-:W0:Y:S01]  /*0130*/  LDC.64 R6, c[0x0][0x390] ;  /* 0x0000e400ff067b82 */ /* 0x000e220000000a00 */
[----:B--2---:R-:W-:-:S05]  /*0140*/  FMUL R9, R2, R5 ;  /* 0x0000000502097220 */ /* 0x004fca0000400000 */
[----:B0-----:R-:W-:Y:S01]  /*0150*/  REDG.E.ADD.F32.FTZ.RN.STRONG.GPU desc[UR4][R6.64], R9 ;  /* 0x00000009060079a6 */ /* 0x001fe2000c12f304 */
[----:B------:R-:W-:Y:S05]  /*0160*/  EXIT ;  /* 0x000000000000794d */ /* 0x000fea0003800000 */
.L_x_0:
[----:B------:R-:W-:-:S00]  /*0170*/  BRA `(.L_x_0) ;  /* 0xfffffffc00fc7947 */ /* 0x000fc0000383ffff */
[----:B------:R-:W-:-:S00]  /*0180*/  NOP ;  /* 0x0000000000007918 */ /* 0x000fc00000000000 */
[----:B------:R-:W-:-:S00]  /*0190*/  NOP ;  /* 0x0000000000007918 */ /* 0x000fc00000000000 */
[----:B------:R-:W-:-:S00]  /*01a0*/  NOP ;  /* 0x0000000000007918 */ /* 0x000fc00000000000 */
[----:B------:R-:W-:-:S00]  /*01b0*/  NOP ;  /* 0x0000000000007918 */ /* 0x000fc00000000000 */
[----:B------:R-:W-:-:S00]  /*01c0*/  NOP ;  /* 0x0000000000007918 */ /* 0x000fc00000000000 */
[----:B------:R-:W-:-:S00]  /*01d0*/  NOP ;  /* 0x0000000000007918 */ /* 0x000fc00000000000 */
[----:B------:R-:W-:-:S00]  /*01e0*/  NOP ;  /* 0x0000000000007918 */ /* 0x000fc00000000000 */
[----:B------:R-:W-:-:S00]  /*01f0*/  NOP ;  /* 0x0000000000007918 */ /* 0x000fc00000000000 */
.L_x_1:


//--------------------- .nv.shared.reserved.0     --------------------------
	.section	.nv.shared.reserved.0,"aw",@nobits
	.weak		__nv_reservedSMEM_offset_0_alias
	.size		__nv_reservedSMEM_offset_0_alias, 0, 64
	.other		__nv_reservedSMEM_offset_0_alias,@"STO_CUDA_RESERVED_SHARED STV_DEFAULT"
__nv_reservedSMEM_offset_0_alias:
	.zero		0
	.zero		64


//--------------------- .nv.constant0._Z6MatAddPA3_fS0_Pf --------------------------
	.section	.nv.constant0._Z6MatAddPA3_fS0_Pf,"a",@progbits
	.sectionflags	@""
	.align	4
.nv.constant0._Z6MatAddPA3_fS0_Pf:
	.zero		920


//--------------------- SYMBOLS --------------------------

	.type		.nv.reservedSmem.offset0,@object
	.size		.nv.reservedSmem.offset0,0x4
